//
// Generated by NVIDIA NVVM Compiler
//
// Compiler Build ID: CL-36424714
// Cuda compilation tools, release 13.0, V13.0.88
// Based on NVVM 20.0.0
//

.version 9.0
.target sm_100
.address_size 64

	// .globl	_Z4scanPxS_j

.visible .entry _Z4scanPxS_j(
	.param .u64 .ptr .align 1 _Z4scanPxS_j_param_0,
	.param .u64 .ptr .align 1 _Z4scanPxS_j_param_1,
	.param .u32 _Z4scanPxS_j_param_2
)
{
	.reg .pred 	%p<2>;
	.reg .b32 	%r<6>;
	.reg .b64 	%rd<9>;

	ld.param.u64 	%rd1, [_Z4scanPxS_j_param_0];
	ld.param.u64 	%rd2, [_Z4scanPxS_j_param_1];
	ld.param.u32 	%r2, [_Z4scanPxS_j_param_2];
	mov.u32 	%r3, %ctaid.x;
	mov.u32 	%r4, %ntid.x;
	mov.u32 	%r5, %tid.x;
	mad.lo.s32 	%r1, %r3, %r4, %r5;
	setp.ge.u32 	%p1, %r1, %r2;
	@%p1 bra 	$L__BB0_2;
	cvta.to.global.u64 	%rd3, %rd1;
	cvta.to.global.u64 	%rd4, %rd2;
	mul.wide.u32 	%rd5, %r1, 8;
	add.s64 	%rd6, %rd3, %rd5;
	ld.global.u64 	%rd7, [%rd6];
	add.s64 	%rd8, %rd4, %rd5;
	st.global.u64 	[%rd8], %rd7;
$L__BB0_2:
	ret;

}


// ===== COMPILED SASS (sm_100) =====

	.target	sm_100

	.elftype	@"ET_EXEC"


//--------------------- .note.nv.tkinfo           --------------------------
	.section	.note.nv.tkinfo,"",@"SHT_NOTE"
	.sectionflags	@"SHF_NOTE_NV_TKINFO"
	.tkinfo
        /*0018*/ 	.word	0x00000002
        /*0030*/ 	.string	""
        /*0030*/ 	.string	"ptxas"
        /*0030*/ 	.string	"Cuda compilation tools, release 13.0, V13.0.88"
        /*0030*/ 	.string	"Build cuda_13.0.r13.0/compiler.36424714_0"
        /*0030*/ 	.string	"-arch sm_100 -m 64 "



//--------------------- .note.nv.cuinfo           --------------------------
	.section	.note.nv.cuinfo,"",@"SHT_NOTE"
	.sectionflags	@"SHF_NOTE_NV_CUINFO"
        /*0018*/ 	.short	0x0002
        /*001a*/ 	.short	0x0064
        /*001c*/ 	.short	0x0082
	.zero		2


//--------------------- .nv.info                  --------------------------
	.section	.nv.info,"",@"SHT_CUDA_INFO"
	.align	4


	//----- nvinfo : EIATTR_REGCOUNT
	.align		4
        /*0000*/ 	.byte	0x04, 0x2f
        /*0002*/ 	.short	(.L_1 - .L_0)
	.align		4
.L_0:
        /*0004*/ 	.word	index@(_Z4scanPxS_j)
        /*0008*/ 	.word	0x0000000a


	//----- nvinfo : EIATTR_FRAME_SIZE
	.align		4
.L_1:
        /*000c*/ 	.byte	0x04, 0x11
        /*000e*/ 	.short	(.L_3 - .L_2)
	.align		4
.L_2:
        /*0010*/ 	.word	index@(_Z4scanPxS_j)
        /*0014*/ 	.word	0x00000000


	//----- nvinfo : EIATTR_MIN_STACK_SIZE
	.align		4
.L_3:
        /*0018*/ 	.byte	0x04, 0x12
        /*001a*/ 	.short	(.L_5 - .L_4)
	.align		4
.L_4:
        /*001c*/ 	.word	index@(_Z4scanPxS_j)
        /*0020*/ 	.word	0x00000000
.L_5:


//--------------------- .nv.compat                --------------------------
	.section	.nv.compat,"",@"SHT_CUDA_COMPAT_INFO"
	.align	4
        /*0000*/ 	.byte	0x02, 0x09, 0x00, 0x00, 0x02, 0x02, 0x01, 0x00, 0x02, 0x05, 0x05, 0x00, 0x03, 0x07, 0x01, 0x01
        /*0010*/ 	.byte	0x02, 0x03, 0x00, 0x00, 0x02, 0x06, 0x01, 0x00, 0x04, 0x0b, 0x08, 0x00, 0x09, 0x00, 0x00, 0x00
        /*0020*/ 	.byte	0x00, 0x00, 0x00, 0x00


//--------------------- .nv.info._Z4scanPxS_j     --------------------------
	.section	.nv.info._Z4scanPxS_j,"",@"SHT_CUDA_INFO"
	.sectionflags	@""
	.align	4


	//----- nvinfo : EIATTR_CUDA_API_VERSION
	.align		4
        /*0000*/ 	.byte	0x04, 0x37
        /*0002*/ 	.short	(.L_7 - .L_6)
.L_6:
        /*0004*/ 	.word	0x00000082


	//----- nvinfo : EIATTR_KPARAM_INFO
	.align		4
.L_7:
        /*0008*/ 	.byte	0x04, 0x17
        /*000a*/ 	.short	(.L_9 - .L_8)
.L_8:
        /*000c*/ 	.word	0x00000000
        /*0010*/ 	.short	0x0002
        /*0012*/ 	.short	0x0010
        /*0014*/ 	.byte	0x00, 0xf0, 0x11, 0x00


	//----- nvinfo : EIATTR_KPARAM_INFO
	.align		4
.L_9:
        /*0018*/ 	.byte	0x04, 0x17
        /*001a*/ 	.short	(.L_11 - .L_10)
.L_10:
        /*001c*/ 	.word	0x00000000
        /*0020*/ 	.short	0x0001
        /*0022*/ 	.short	0x0008
        /*0024*/ 	.byte	0x00, 0xf5, 0x21, 0x00


	//----- nvinfo : EIATTR_KPARAM_INFO
	.align		4
.L_11:
        /*0028*/ 	.byte	0x04, 0x17
        /*002a*/ 	.short	(.L_13 - .L_12)
.L_12:
        /*002c*/ 	.word	0x00000000
        /*0030*/ 	.short	0x0000
        /*0032*/ 	.short	0x0000
        /*0034*/ 	.byte	0x00, 0xf5, 0x21, 0x00


	//----- nvinfo : EIATTR_SPARSE_MMA_MASK
	.align		4
.L_13:
        /*0038*/ 	.byte	0x03, 0x50
        /*003a*/ 	.short	0x0000


	//----- nvinfo : EIATTR_MAXREG_COUNT
	.align		4
        /*003c*/ 	.byte	0x03, 0x1b
        /*003e*/ 	.short	0x00ff


	//----- nvinfo : EIATTR_MERCURY_ISA_VERSION
	.align		4
        /*0040*/ 	.byte	0x03, 0x5f
        /*0042*/ 	.short	0x0101


	//----- nvinfo : EIATTR_VRC_CTA_INIT_COUNT
	.align		4
        /*0044*/ 	.byte	0x02, 0x4a
	.zero		1
	.zero		1


	//----- nvinfo : EIATTR_EXIT_INSTR_OFFSETS
	.align		4
        /*0048*/ 	.byte	0x04, 0x1c
        /*004a*/ 	.short	(.L_15 - .L_14)


	//   ....[0]....
.L_14:
        /*004c*/ 	.word	0x00000070


	//   ....[1]....
        /*0050*/ 	.word	0x000000f0


	//----- nvinfo : EIATTR_CBANK_PARAM_SIZE
	.align		4
.L_15:
        /*0054*/ 	.byte	0x03, 0x19
        /*0056*/ 	.short	0x0014


	//----- nvinfo : EIATTR_PARAM_CBANK
	.align		4
        /*0058*/ 	.byte	0x04, 0x0a
        /*005a*/ 	.short	(.L_17 - .L_16)
	.align		4
.L_16:
        /*005c*/ 	.word	index@(.nv.constant0._Z4scanPxS_j)
        /*0060*/ 	.short	0x0380
        /*0062*/ 	.short	0x0014


	//----- nvinfo : EIATTR_SW_WAR
	.align		4
.L_17:
        /*0064*/ 	.byte	0x04, 0x36
        /*0066*/ 	.short	(.L_19 - .L_18)
.L_18:
        /*0068*/ 	.word	0x00000008
.L_19:


//--------------------- .nv.callgraph             --------------------------
	.section	.nv.callgraph,"",@"SHT_CUDA_CALLGRAPH"
	.align	4
	.sectionentsize	8
	.align		4
        /*0000*/ 	.word	0x00000000
	.align		4
        /*0004*/ 	.word	0xffffffff
	.align		4
        /*0008*/ 	.word	0x00000000
	.align		4
        /*000c*/ 	.word	0xfffffffe
	.align		4
        /*0010*/ 	.word	0x00000000
	.align		4
        /*0014*/ 	.word	0xfffffffd
	.align		4
        /*0018*/ 	.word	0x00000000
	.align		4
        /*001c*/ 	.word	0xfffffffc


//--------------------- .text._Z4scanPxS_j        --------------------------
	.section	.text._Z4scanPxS_j,"ax",@progbits
	.align	128
        .global         _Z4scanPxS_j
        .type           _Z4scanPxS_j,@function
        .size           _Z4scanPxS_j,(.L_x_1 - _Z4scanPxS_j)
        .other          _Z4scanPxS_j,@"STO_CUDA_ENTRY STV_DEFAULT"
_Z4scanPxS_j:
.text._Z4scanPxS_j:
[----:B------:R-:W-:Y:S01]  /*0000*/  LDC R1, c[0x0][0x37c] ;  /* 0x0000df00ff017b82 */ /* 0x000fe20000000800 */
[----:B------:R-:W0:Y:S07]  /*0010*/  S2R R0, SR_TID.X ;  /* 0x0000000000007919 */ /* 0x000e2e0000002100 */
[----:B------:R-:W0:Y:S01]  /*0020*/  S2UR UR4, SR_CTAID.X ;  /* 0x00000000000479c3 */ /* 0x000e220000002500 */
[----:B------:R-:W1:Y:S07]  /*0030*/  LDCU UR5, c[0x0][0x390] ;  /* 0x00007200ff0577ac */ /* 0x000e6e0008000800 */
[----:B------:R-:W0:Y:S02]  /*0040*/  LDC R7, c[0x0][0x360] ;  /* 0x0000d800ff077b82 */ /* 0x000e240000000800 */
[----:B0-----:R-:W-:-:S05]  /*0050*/  IMAD R7, R7, UR4, R0 ;  /* 0x0000000407077c24 */ /* 0x001fca000f8e0200 */
[----:B-1----:R-:W-:-:S13]  /*0060*/  ISETP.GE.U32.AND P0, PT, R7, UR5, PT ;  /* 0x0000000507007c0c */ /* 0x002fda000bf06070 */
[----:B------:R-:W-:Y:S05]  /*0070*/  @P0 EXIT ;  /* 0x000000000000094d */ /* 0x000fea0003800000 */
[----:B------:R-:W0:Y:S01]  /*0080*/  LDC.64 R2, c[0x0][0x380] ;  /* 0x0000e000ff027b82 */ /* 0x000e220000000a00 */
[----:B------:R-:W1:Y:S07]  /*0090*/  LDCU.64 UR4, c[0x0][0x358] ;  /* 0x00006b00ff0477ac */ /* 0x000e6e0008000a00 */
[----:B------:R-:W2:Y:S01]  /*00a0*/  LDC.64 R4, c[0x0][0x388] ;  /* 0x0000e200ff047b82 */ /* 0x000ea20000000a00 */
[----:B0-----:R-:W-:-:S06]  /*00b0*/  IMAD.WIDE.U32 R2, R7, 0x8, R2 ;  /* 0x0000000807027825 */ /* 0x001fcc00078e0002 */
[----:B-1----:R-:W3:Y:S01]  /*00c0*/  LDG.E.64 R2, desc[UR4][R2.64] ;  /* 0x0000000402027981 */ /* 0x002ee2000c1e1b00 */
[----:B--2---:R-:W-:-:S05]  /*00d0*/  IMAD.WIDE.U32 R4, R7, 0x8, R4 ;  /* 0x0000000807047825 */ /* 0x004fca00078e0004 */
[----:B---3--:R-:W-:Y:S01]  /*00e0*/  STG.E.64 desc[UR4][R4.64], R2 ;  /* 0x0000000204007986 */ /* 0x008fe2000c101b04 */
[----:B------:R-:W-:Y:S05]  /*00f0*/  EXIT ;  /* 0x000000000000794d */ /* 0x000fea0003800000 */
.L_x_0:
[----:B------:R-:W-:-:S00]  /*0100*/  BRA `(.L_x_0) ;  /* 0xfffffffc00fc7947 */ /* 0x000fc0000383ffff */
[----:B------:R-:W-:-:S00]  /*0110*/  NOP ;  /* 0x0000000000007918 */ /* 0x000fc00000000000 */
        /* <DEDUP_REMOVED lines=14> */
.L_x_1:


//--------------------- .nv.shared.reserved.0     --------------------------
	.section	.nv.shared.reserved.0,"aw",@nobits
	.weak		__nv_reservedSMEM_offset_0_alias
	.size		__nv_reservedSMEM_offset_0_alias, 0, 64
	.other		__nv_reservedSMEM_offset_0_alias,@"STO_CUDA_RESERVED_SHARED STV_DEFAULT"
__nv_reservedSMEM_offset_0_alias:
	.zero		0
	.zero		64


//--------------------- .nv.constant0._Z4scanPxS_j --------------------------
	.section	.nv.constant0._Z4scanPxS_j,"a",@progbits
	.sectionflags	@""
	.align	4
.nv.constant0._Z4scanPxS_j:
	.zero		916


//--------------------- SYMBOLS --------------------------

	.type		.nv.reservedSmem.offset0,@object
	.size		.nv.reservedSmem.offset0,0x4
